	.headerflags	@"EF_CUDA_TEXMODE_UNIFIED EF_CUDA_64BIT_ADDRESS EF_CUDA_SM86 EF_CUDA_VIRTUAL_SM(EF_CUDA_SM86)"
	.elftype	@"ET_EXEC"


//--------------------- .nv.info                  --------------------------
	.section	.nv.info,"",@"SHT_CUDA_INFO"
	.align	4


	//----- nvinfo : EIATTR_REGCOUNT
	.align		4
        /*0000*/ 	.byte	0x04, 0x2f
        /*0002*/ 	.short	(.L_1 - .L_0)
	.align		4
.L_0:
        /*0004*/ 	.word	index@(_Z21L2cacheBW_test_kernelPKfPf)
        /*0008*/ 	.word	0x00000024


	//----- nvinfo : EIATTR_MAX_STACK_SIZE
	.align		4
.L_1:
        /*000c*/ 	.byte	0x04, 0x23
        /*000e*/ 	.short	(.L_3 - .L_2)
	.align		4
.L_2:
        /*0010*/ 	.word	index@(_Z21L2cacheBW_test_kernelPKfPf)
        /*0014*/ 	.word	0x00000000


	//----- nvinfo : EIATTR_MIN_STACK_SIZE
	.align		4
.L_3:
        /*0018*/ 	.byte	0x04, 0x12
        /*001a*/ 	.short	(.L_5 - .L_4)
	.align		4
.L_4:
        /*001c*/ 	.word	index@(_Z21L2cacheBW_test_kernelPKfPf)
        /*0020*/ 	.word	0x00000000


	//----- nvinfo : EIATTR_FRAME_SIZE
	.align		4
.L_5:
        /*0024*/ 	.byte	0x04, 0x11
        /*0026*/ 	.short	(.L_7 - .L_6)
	.align		4
.L_6:
        /*0028*/ 	.word	index@(_Z21L2cacheBW_test_kernelPKfPf)
        /*002c*/ 	.word	0x00000000
.L_7:


//--------------------- .nv.info._Z21L2cacheBW_test_kernelPKfPf --------------------------
	.section	.nv.info._Z21L2cacheBW_test_kernelPKfPf,"",@"SHT_CUDA_INFO"
	.align	4


	//----- nvinfo : EIATTR_CUDA_API_VERSION
	.align		4
        /*0000*/ 	.byte	0x04, 0x37
        /*0002*/ 	.short	(.L_9 - .L_8)
.L_8:
        /*0004*/ 	.word	0x00000079


	//----- nvinfo : EIATTR_SW2861232_WAR
	.align		4
.L_9:
        /*0008*/ 	.byte	0x01, 0x35
	.zero		2


	//----- nvinfo : EIATTR_PARAM_CBANK
	.align		4
        /*000c*/ 	.byte	0x04, 0x0a
        /*000e*/ 	.short	(.L_11 - .L_10)
	.align		4
.L_10:
        /*0010*/ 	.word	index@(.nv.constant0._Z21L2cacheBW_test_kernelPKfPf)
        /*0014*/ 	.short	0x0160
        /*0016*/ 	.short	0x0010


	//----- nvinfo : EIATTR_CBANK_PARAM_SIZE
	.align		4
.L_11:
        /*0018*/ 	.byte	0x03, 0x19
        /*001a*/ 	.short	0x0010


	//----- nvinfo : EIATTR_KPARAM_INFO
	.align		4
        /*001c*/ 	.byte	0x04, 0x17
        /*001e*/ 	.short	(.L_13 - .L_12)
.L_12:
        /*0020*/ 	.word	0x00000000
        /*0024*/ 	.short	0x0001
        /*0026*/ 	.short	0x0008
        /*0028*/ 	.byte	0x00, 0xf0, 0x21, 0x00


	//----- nvinfo : EIATTR_KPARAM_INFO
	.align		4
.L_13:
        /*002c*/ 	.byte	0x04, 0x17
        /*002e*/ 	.short	(.L_15 - .L_14)
.L_14:
        /*0030*/ 	.word	0x00000000
        /*0034*/ 	.short	0x0000
        /*0036*/ 	.short	0x0000
        /*0038*/ 	.byte	0x00, 0xf0, 0x21, 0x00


	//----- nvinfo : EIATTR_MAXREG_COUNT
	.align		4
.L_15:
        /*003c*/ 	.byte	0x03, 0x1b
        /*003e*/ 	.short	0x00ff


	//----- nvinfo : EIATTR_EXIT_INSTR_OFFSETS
	.align		4
        /*0040*/ 	.byte	0x04, 0x1c
        /*0042*/ 	.short	(.L_17 - .L_16)


	//   ....[0]....
.L_16:
        /*0044*/ 	.word	0x000002a0


	//   ....[1]....
        /*0048*/ 	.word	0x000002e0
.L_17:


//--------------------- .nv.constant0._Z21L2cacheBW_test_kernelPKfPf --------------------------
	.section	.nv.constant0._Z21L2cacheBW_test_kernelPKfPf,"a",@progbits
	.align	4
.nv.constant0._Z21L2cacheBW_test_kernelPKfPf:
	.zero		368


//--------------------- .text._Z21L2cacheBW_test_kernelPKfPf --------------------------
	.section	.text._Z21L2cacheBW_test_kernelPKfPf,"ax",@progbits
	.sectioninfo	@"SHI_REGISTERS=36"
	.align	128
        .global         _Z21L2cacheBW_test_kernelPKfPf
        .type           _Z21L2cacheBW_test_kernelPKfPf,@function
        .size           _Z21L2cacheBW_test_kernelPKfPf,(.L_x_1 - _Z21L2cacheBW_test_kernelPKfPf)
        .other          _Z21L2cacheBW_test_kernelPKfPf,@"STO_CUDA_ENTRY STV_DEFAULT"
_Z21L2cacheBW_test_kernelPKfPf:
.text._Z21L2cacheBW_test_kernelPKfPf:
[----:B------:R-:W-:-:S02]  /*0000*/  MOV R1, c[0x0][0x28] ;  /* 0x00000a0000017a02 */ /* 0x000fc40000000f00 */
[----:B------:R-:W0:Y:S01]  /*0010*/  S2R R0, SR_CTAID.X ;  /* 0x0000000000007919 */ /* 0x000e220000002500 */
[----:B------:R-:W-:-:S03]  /*0020*/  ULDC.64 UR4, c[0x0][0x118] ;  /* 0x0000460000047ab9 */ /* 0x000fc60000000a00 */
[----:B------:R-:W0:Y:S02]  /*0030*/  S2R R3, SR_TID.X ;  /* 0x0000000000037919 */ /* 0x000e240000002100 */
[----:B0-----:R-:W-:-:S04]  /*0040*/  LEA R0, R0, R3, 0xd ;  /* 0x0000000300007211 */ /* 0x001fc800078e68ff */
[----:B------:R-:W-:-:S04]  /*0050*/  SHF.L.U32 R0, R0, 0x2, RZ ;  /* 0x0000000200007819 */ /* 0x000fc800000006ff */
[----:B------:R-:W-:-:S04]  /*0060*/  LOP3.LUT R0, R0, 0x1ffffc, RZ, 0xc0, !PT ;  /* 0x001ffffc00007812 */ /* 0x000fc800078ec0ff */
[----:B------:R-:W-:-:S04]  /*0070*/  IADD3 R2, P0, R0, c[0x0][0x160], RZ ;  /* 0x0000580000027a10 */ /* 0x000fc80007f1e0ff */
[----:B------:R-:W-:-:S05]  /*0080*/  IADD3.X R3, RZ, c[0x0][0x164], RZ, P0, !PT ;  /* 0x00005900ff037a10 */ /* 0x000fca00007fe4ff */
[----:B------:R-:W2:Y:S04]  /*0090*/  LDG.E.STRONG.GPU R0, [R2.64] ;  /* 0x0000000402007981 */ /* 0x000ea8000c1ef900 */
[----:B------:R-:W3:Y:S04]  /*00a0*/  LDG.E.STRONG.GPU R5, [R2.64+0x800] ;  /* 0x0008000402057981 */ /* 0x000ee8000c1ef900 */
[----:B------:R-:W4:Y:S04]  /*00b0*/  LDG.E.STRONG.GPU R7, [R2.64+0x1000] ;  /* 0x0010000402077981 */ /* 0x000f28000c1ef900 */
[----:B------:R-:W5:Y:S04]  /*00c0*/  LDG.E.STRONG.GPU R9, [R2.64+0x1800] ;  /* 0x0018000402097981 */ /* 0x000f68000c1ef900 */
        /* <DEDUP_REMOVED lines=11> */
[----:B------:R-:W5:Y:S01]  /*0180*/  LDG.E.STRONG.GPU R33, [R2.64+0x7800] ;  /* 0x0078000402217981 */ /* 0x000f62000c1ef900 */
[----:B--2---:R-:W-:-:S04]  /*0190*/  FADD R0, RZ, R0 ;  /* 0x00000000ff007221 */ /* 0x004fc80000000000 */
[----:B---3--:R-:W-:-:S04]  /*01a0*/  FADD R0, R0, R5 ;  /* 0x0000000500007221 */ /* 0x008fc80000000000 */
[----:B----4-:R-:W-:-:S04]  /*01b0*/  FADD R0, R0, R7 ;  /* 0x0000000700007221 */ /* 0x010fc80000000000 */
[----:B-----5:R-:W-:-:S04]  /*01c0*/  FADD R0, R0, R9 ;  /* 0x0000000900007221 */ /* 0x020fc80000000000 */
[----:B------:R-:W-:-:S04]  /*01d0*/  FADD R0, R0, R11 ;  /* 0x0000000b00007221 */ /* 0x000fc80000000000 */
        /* <DEDUP_REMOVED lines=10> */
[----:B------:R-:W-:-:S05]  /*0280*/  FADD R33, R0, R33 ;  /* 0x0000002100217221 */ /* 0x000fca0000000000 */
[----:B------:R-:W-:-:S13]  /*0290*/  FSETP.NEU.AND P0, PT, R33, RZ, PT ;  /* 0x000000ff2100720b */ /* 0x000fda0003f0d000 */
[----:B------:R-:W-:Y:S05]  /*02a0*/  @!P0 EXIT ;  /* 0x000000000000894d */ /* 0x000fea0003800000 */
[----:B------:R-:W-:Y:S02]  /*02b0*/  MOV R2, c[0x0][0x168] ;  /* 0x00005a0000027a02 */ /* 0x000fe40000000f00 */
[----:B------:R-:W-:-:S05]  /*02c0*/  MOV R3, c[0x0][0x16c] ;  /* 0x00005b0000037a02 */ /* 0x000fca0000000f00 */
[----:B------:R-:W-:Y:S01]  /*02d0*/  STG.E [R2.64], R33 ;  /* 0x0000002102007986 */ /* 0x000fe2000c101904 */
[----:B------:R-:W-:Y:S05]  /*02e0*/  EXIT ;  /* 0x000000000000794d */ /* 0x000fea0003800000 */
.L_x_0:
[----:B------:R-:W-:-:S00]  /*02f0*/  BRA `(.L_x_0) ;  /* 0xfffffff000007947 */ /* 0x000fc0000383ffff */
[----:B------:R-:W-:-:S00]  /*0300*/  NOP ;  /* 0x0000000000007918 */ /* 0x000fc00000000000 */
[----:B------:R-:W-:-:S00]  /*0310*/  NOP ;  /* 0x0000000000007918 */ /* 0x000fc00000000000 */
[----:B------:R-:W-:-:S00]  /*0320*/  NOP ;  /* 0x0000000000007918 */ /* 0x000fc00000000000 */
[----:B------:R-:W-:-:S00]  /*0330*/  NOP ;  /* 0x0000000000007918 */ /* 0x000fc00000000000 */
[----:B------:R-:W-:-:S00]  /*0340*/  NOP ;  /* 0x0000000000007918 */ /* 0x000fc00000000000 */
[----:B------:R-:W-:-:S00]  /*0350*/  NOP ;  /* 0x0000000000007918 */ /* 0x000fc00000000000 */
[----:B------:R-:W-:-:S00]  /*0360*/  NOP ;  /* 0x0000000000007918 */ /* 0x000fc00000000000 */
[----:B------:R-:W-:-:S00]  /*0370*/  NOP ;  /* 0x0000000000007918 */ /* 0x000fc00000000000 */
.L_x_1:
